//
// Generated by NVIDIA NVVM Compiler
//
// Compiler Build ID: CL-36424714
// Cuda compilation tools, release 13.0, V13.0.88
// Based on NVVM 20.0.0
//

.version 9.0
.target sm_100
.address_size 64

	// .globl	_Z6kernelPiS_
.extern .func  (.param .b32 func_retval0) vprintf
(
	.param .b64 vprintf_param_0,
	.param .b64 vprintf_param_1
)
;
// _ZZ6kernelPiS_E5local has been demoted
.global .align 1 .b8 $str[7] = {37, 53, 46, 52, 100, 32};
.global .align 1 .b8 $str$1[2] = {10};

.visible .entry _Z6kernelPiS_(
	.param .u64 .ptr .align 1 _Z6kernelPiS__param_0,
	.param .u64 .ptr .align 1 _Z6kernelPiS__param_1
)
{
	.local .align 8 .b8 	__local_depot0[8];
	.reg .b64 	%SP;
	.reg .b64 	%SPL;
	.reg .pred 	%p<27>;
	.reg .b32 	%r<162>;
	.reg .b64 	%rd<19>;
	// demoted variable
	.shared .align 4 .b8 _ZZ6kernelPiS_E5local[144];
	mov.u64 	%SPL, __local_depot0;
	cvta.local.u64 	%SP, %SPL;
	ld.param.u64 	%rd3, [_Z6kernelPiS__param_0];
	cvta.to.global.u64 	%rd1, %rd3;
	mov.u32 	%r1, %tid.x;
	mov.u32 	%r2, %tid.y;
	mov.u32 	%r16, %ctaid.x;
	mov.u32 	%r4, %ntid.x;
	mad.lo.s32 	%r5, %r16, %r4, %r1;
	mov.u32 	%r6, %ctaid.y;
	mov.u32 	%r7, %ntid.y;
	mad.lo.s32 	%r8, %r6, %r7, %r2;
	shl.b32 	%r17, %r5, 5;
	add.s32 	%r9, %r17, %r8;
	mul.wide.u32 	%rd4, %r9, 4;
	add.s64 	%rd2, %rd1, %rd4;
	st.global.u32 	[%rd2], %r9;
	setp.eq.s32 	%p1, %r16, 0;
	mov.u32 	%r18, %nctaid.x;
	add.s32 	%r20, %r18, -1;
	setp.ge.u32 	%p2, %r16, %r20;
	or.pred  	%p3, %p1, %p2;
	@%p3 bra 	$L__BB0_21;
	setp.eq.s32 	%p4, %r6, 0;
	mov.u32 	%r22, %nctaid.y;
	add.s32 	%r24, %r22, -1;
	setp.ge.u32 	%p5, %r6, %r24;
	or.pred  	%p6, %p4, %p5;
	@%p6 bra 	$L__BB0_21;
	setp.ne.s32 	%p7, %r16, 1;
	setp.ne.s32 	%p8, %r6, 1;
	or.pred  	%p9, %p7, %p8;
	@%p9 bra 	$L__BB0_21;
	mov.u32 	%r25, _ZZ6kernelPiS_E5local;
	mad.lo.s32 	%r10, %r1, 24, %r25;
	add.s32 	%r11, %r10, 24;
	shl.b32 	%r26, %r2, 2;
	add.s32 	%r12, %r11, %r26;
	st.shared.u32 	[%r12+4], %r9;
	bar.sync 	0;
	setp.ne.s32 	%p10, %r1, 0;
	add.s32 	%r13, %r25, %r26;
	@%p10 bra 	$L__BB0_5;
	add.s32 	%r27, %r9, -32;
	mul.wide.u32 	%rd5, %r27, 4;
	add.s64 	%rd6, %rd1, %rd5;
	ld.global.u32 	%r28, [%rd6];
	st.shared.u32 	[%r13+4], %r28;
$L__BB0_5:
	add.s32 	%r14, %r4, -2;
	setp.ne.s32 	%p11, %r1, %r14;
	@%p11 bra 	$L__BB0_7;
	ld.global.u32 	%r29, [%rd2+256];
	st.shared.u32 	[%r12+52], %r29;
$L__BB0_7:
	setp.ne.s32 	%p12, %r2, 0;
	@%p12 bra 	$L__BB0_9;
	add.s32 	%r30, %r9, -1;
	mul.wide.u32 	%rd7, %r30, 4;
	add.s64 	%rd8, %rd1, %rd7;
	ld.global.u32 	%r31, [%rd8];
	st.shared.u32 	[%r11], %r31;
$L__BB0_9:
	add.s32 	%r15, %r7, -2;
	setp.ne.s32 	%p13, %r2, %r15;
	@%p13 bra 	$L__BB0_11;
	ld.global.u32 	%r32, [%rd2+8];
	st.shared.u32 	[%r12+12], %r32;
$L__BB0_11:
	or.b32  	%r33, %r2, %r1;
	setp.ne.s32 	%p14, %r33, 0;
	@%p14 bra 	$L__BB0_13;
	add.s32 	%r34, %r9, -33;
	mul.wide.u32 	%rd9, %r34, 4;
	add.s64 	%rd10, %rd1, %rd9;
	ld.global.u32 	%r35, [%rd10];
	st.shared.u32 	[%r12+-24], %r35;
$L__BB0_13:
	setp.ne.s32 	%p15, %r2, %r15;
	setp.ne.s32 	%p16, %r1, 0;
	or.pred  	%p17, %p16, %p15;
	@%p17 bra 	$L__BB0_15;
	add.s32 	%r36, %r9, -30;
	mul.wide.u32 	%rd11, %r36, 4;
	add.s64 	%rd12, %rd1, %rd11;
	ld.global.u32 	%r37, [%rd12];
	st.shared.u32 	[%r13+12], %r37;
$L__BB0_15:
	setp.ne.s32 	%p18, %r2, 0;
	setp.ne.s32 	%p19, %r1, %r15;
	or.pred  	%p20, %p18, %p19;
	@%p20 bra 	$L__BB0_17;
	ld.global.u32 	%r38, [%rd2+252];
	st.shared.u32 	[%r10+72], %r38;
$L__BB0_17:
	setp.ne.s32 	%p21, %r2, %r15;
	setp.ne.s32 	%p22, %r1, %r14;
	or.pred  	%p23, %p21, %p22;
	@%p23 bra 	$L__BB0_19;
	ld.global.u32 	%r39, [%rd2+264];
	st.shared.u32 	[%r12+60], %r39;
$L__BB0_19:
	setp.ne.s32 	%p24, %r5, 6;
	setp.ne.s32 	%p25, %r8, 6;
	or.pred  	%p26, %p24, %p25;
	@%p26 bra 	$L__BB0_21;
	add.u64 	%rd13, %SP, 0;
	add.u64 	%rd14, %SPL, 0;
	ld.shared.u32 	%r40, [_ZZ6kernelPiS_E5local];
	st.local.u32 	[%rd14], %r40;
	mov.u64 	%rd15, $str;
	cvta.global.u64 	%rd16, %rd15;
	{ // callseq 0, 0
	.param .b64 param0;
	st.param.b64 	[param0], %rd16;
	.param .b64 param1;
	st.param.b64 	[param1], %rd13;
	.param .b32 retval0;
	call.uni (retval0), 
	vprintf, 
	(
	param0, 
	param1
	);
	ld.param.b32 	%r41, [retval0];
	} // callseq 0
	ld.shared.u32 	%r43, [_ZZ6kernelPiS_E5local+4];
	st.local.u32 	[%rd14], %r43;
	{ // callseq 1, 0
	.param .b64 param0;
	st.param.b64 	[param0], %rd16;
	.param .b64 param1;
	st.param.b64 	[param1], %rd13;
	.param .b32 retval0;
	call.uni (retval0), 
	vprintf, 
	(
	param0, 
	param1
	);
	ld.param.b32 	%r44, [retval0];
	} // callseq 1
	ld.shared.u32 	%r46, [_ZZ6kernelPiS_E5local+8];
	st.local.u32 	[%rd14], %r46;
	{ // callseq 2, 0
	.param .b64 param0;
	st.param.b64 	[param0], %rd16;
	.param .b64 param1;
	st.param.b64 	[param1], %rd13;
	.param .b32 retval0;
	call.uni (retval0), 
	vprintf, 
	(
	param0, 
	param1
	);
	ld.param.b32 	%r47, [retval0];
	} // callseq 2
	ld.shared.u32 	%r49, [_ZZ6kernelPiS_E5local+12];
	st.local.u32 	[%rd14], %r49;
	{ // callseq 3, 0
	.param .b64 param0;
	st.param.b64 	[param0], %rd16;
	.param .b64 param1;
	st.param.b64 	[param1], %rd13;
	.param .b32 retval0;
	call.uni (retval0), 
	vprintf, 
	(
	param0, 
	param1
	);
	ld.param.b32 	%r50, [retval0];
	} // callseq 3
	ld.shared.u32 	%r52, [_ZZ6kernelPiS_E5local+16];
	st.local.u32 	[%rd14], %r52;
	{ // callseq 4, 0
	.param .b64 param0;
	st.param.b64 	[param0], %rd16;
	.param .b64 param1;
	st.param.b64 	[param1], %rd13;
	.param .b32 retval0;
	call.uni (retval0), 
	vprintf, 
	(
	param0, 
	param1
	);
	ld.param.b32 	%r53, [retval0];
	} // callseq 4
	ld.shared.u32 	%r55, [_ZZ6kernelPiS_E5local+20];
	st.local.u32 	[%rd14], %r55;
	{ // callseq 5, 0
	.param .b64 param0;
	st.param.b64 	[param0], %rd16;
	.param .b64 param1;
	st.param.b64 	[param1], %rd13;
	.param .b32 retval0;
	call.uni (retval0), 
	vprintf, 
	(
	param0, 
	param1
	);
	ld.param.b32 	%r56, [retval0];
	} // callseq 5
	mov.u64 	%rd17, $str$1;
	cvta.global.u64 	%rd18, %rd17;
	{ // callseq 6, 0
	.param .b64 param0;
	st.param.b64 	[param0], %rd18;
	.param .b64 param1;
	st.param.b64 	[param1], 0;
	.param .b32 retval0;
	call.uni (retval0), 
	vprintf, 
	(
	param0, 
	param1
	);
	ld.param.b32 	%r58, [retval0];
	} // callseq 6
	ld.shared.u32 	%r60, [_ZZ6kernelPiS_E5local+24];
	st.local.u32 	[%rd14], %r60;
	{ // callseq 7, 0
	.param .b64 param0;
	st.param.b64 	[param0], %rd16;
	.param .b64 param1;
	st.param.b64 	[param1], %rd13;
	.param .b32 retval0;
	call.uni (retval0), 
	vprintf, 
	(
	param0, 
	param1
	);
	ld.param.b32 	%r61, [retval0];
	} // callseq 7
	ld.shared.u32 	%r63, [_ZZ6kernelPiS_E5local+28];
	st.local.u32 	[%rd14], %r63;
	{ // callseq 8, 0
	.param .b64 param0;
	st.param.b64 	[param0], %rd16;
	.param .b64 param1;
	st.param.b64 	[param1], %rd13;
	.param .b32 retval0;
	call.uni (retval0), 
	vprintf, 
	(
	param0, 
	param1
	);
	ld.param.b32 	%r64, [retval0];
	} // callseq 8
	ld.shared.u32 	%r66, [_ZZ6kernelPiS_E5local+32];
	st.local.u32 	[%rd14], %r66;
	{ // callseq 9, 0
	.param .b64 param0;
	st.param.b64 	[param0], %rd16;
	.param .b64 param1;
	st.param.b64 	[param1], %rd13;
	.param .b32 retval0;
	call.uni (retval0), 
	vprintf, 
	(
	param0, 
	param1
	);
	ld.param.b32 	%r67, [retval0];
	} // callseq 9
	ld.shared.u32 	%r69, [_ZZ6kernelPiS_E5local+36];
	st.local.u32 	[%rd14], %r69;
	{ // callseq 10, 0
	.param .b64 param0;
	st.param.b64 	[param0], %rd16;
	.param .b64 param1;
	st.param.b64 	[param1], %rd13;
	.param .b32 retval0;
	call.uni (retval0), 
	vprintf, 
	(
	param0, 
	param1
	);
	ld.param.b32 	%r70, [retval0];
	} // callseq 10
	ld.shared.u32 	%r72, [_ZZ6kernelPiS_E5local+40];
	st.local.u32 	[%rd14], %r72;
	{ // callseq 11, 0
	.param .b64 param0;
	st.param.b64 	[param0], %rd16;
	.param .b64 param1;
	st.param.b64 	[param1], %rd13;
	.param .b32 retval0;
	call.uni (retval0), 
	vprintf, 
	(
	param0, 
	param1
	);
	ld.param.b32 	%r73, [retval0];
	} // callseq 11
	ld.shared.u32 	%r75, [_ZZ6kernelPiS_E5local+44];
	st.local.u32 	[%rd14], %r75;
	{ // callseq 12, 0
	.param .b64 param0;
	st.param.b64 	[param0], %rd16;
	.param .b64 param1;
	st.param.b64 	[param1], %rd13;
	.param .b32 retval0;
	call.uni (retval0), 
	vprintf, 
	(
	param0, 
	param1
	);
	ld.param.b32 	%r76, [retval0];
	} // callseq 12
	{ // callseq 13, 0
	.param .b64 param0;
	st.param.b64 	[param0], %rd18;
	.param .b64 param1;
	st.param.b64 	[param1], 0;
	.param .b32 retval0;
	call.uni (retval0), 
	vprintf, 
	(
	param0, 
	param1
	);
	ld.param.b32 	%r78, [retval0];
	} // callseq 13
	ld.shared.u32 	%r80, [_ZZ6kernelPiS_E5local+48];
	st.local.u32 	[%rd14], %r80;
	{ // callseq 14, 0
	.param .b64 param0;
	st.param.b64 	[param0], %rd16;
	.param .b64 param1;
	st.param.b64 	[param1], %rd13;
	.param .b32 retval0;
	call.uni (retval0), 
	vprintf, 
	(
	param0, 
	param1
	);
	ld.param.b32 	%r81, [retval0];
	} // callseq 14
	ld.shared.u32 	%r83, [_ZZ6kernelPiS_E5local+52];
	st.local.u32 	[%rd14], %r83;
	{ // callseq 15, 0
	.param .b64 param0;
	st.param.b64 	[param0], %rd16;
	.param .b64 param1;
	st.param.b64 	[param1], %rd13;
	.param .b32 retval0;
	call.uni (retval0), 
	vprintf, 
	(
	param0, 
	param1
	);
	ld.param.b32 	%r84, [retval0];
	} // callseq 15
	ld.shared.u32 	%r86, [_ZZ6kernelPiS_E5local+56];
	st.local.u32 	[%rd14], %r86;
	{ // callseq 16, 0
	.param .b64 param0;
	st.param.b64 	[param0], %rd16;
	.param .b64 param1;
	st.param.b64 	[param1], %rd13;
	.param .b32 retval0;
	call.uni (retval0), 
	vprintf, 
	(
	param0, 
	param1
	);
	ld.param.b32 	%r87, [retval0];
	} // callseq 16
	ld.shared.u32 	%r89, [_ZZ6kernelPiS_E5local+60];
	st.local.u32 	[%rd14], %r89;
	{ // callseq 17, 0
	.param .b64 param0;
	st.param.b64 	[param0], %rd16;
	.param .b64 param1;
	st.param.b64 	[param1], %rd13;
	.param .b32 retval0;
	call.uni (retval0), 
	vprintf, 
	(
	param0, 
	param1
	);
	ld.param.b32 	%r90, [retval0];
	} // callseq 17
	ld.shared.u32 	%r92, [_ZZ6kernelPiS_E5local+64];
	st.local.u32 	[%rd14], %r92;
	{ // callseq 18, 0
	.param .b64 param0;
	st.param.b64 	[param0], %rd16;
	.param .b64 param1;
	st.param.b64 	[param1], %rd13;
	.param .b32 retval0;
	call.uni (retval0), 
	vprintf, 
	(
	param0, 
	param1
	);
	ld.param.b32 	%r93, [retval0];
	} // callseq 18
	ld.shared.u32 	%r95, [_ZZ6kernelPiS_E5local+68];
	st.local.u32 	[%rd14], %r95;
	{ // callseq 19, 0
	.param .b64 param0;
	st.param.b64 	[param0], %rd16;
	.param .b64 param1;
	st.param.b64 	[param1], %rd13;
	.param .b32 retval0;
	call.uni (retval0), 
	vprintf, 
	(
	param0, 
	param1
	);
	ld.param.b32 	%r96, [retval0];
	} // callseq 19
	{ // callseq 20, 0
	.param .b64 param0;
	st.param.b64 	[param0], %rd18;
	.param .b64 param1;
	st.param.b64 	[param1], 0;
	.param .b32 retval0;
	call.uni (retval0), 
	vprintf, 
	(
	param0, 
	param1
	);
	ld.param.b32 	%r98, [retval0];
	} // callseq 20
	ld.shared.u32 	%r100, [_ZZ6kernelPiS_E5local+72];
	st.local.u32 	[%rd14], %r100;
	{ // callseq 21, 0
	.param .b64 param0;
	st.param.b64 	[param0], %rd16;
	.param .b64 param1;
	st.param.b64 	[param1], %rd13;
	.param .b32 retval0;
	call.uni (retval0), 
	vprintf, 
	(
	param0, 
	param1
	);
	ld.param.b32 	%r101, [retval0];
	} // callseq 21
	ld.shared.u32 	%r103, [_ZZ6kernelPiS_E5local+76];
	st.local.u32 	[%rd14], %r103;
	{ // callseq 22, 0
	.param .b64 param0;
	st.param.b64 	[param0], %rd16;
	.param .b64 param1;
	st.param.b64 	[param1], %rd13;
	.param .b32 retval0;
	call.uni (retval0), 
	vprintf, 
	(
	param0, 
	param1
	);
	ld.param.b32 	%r104, [retval0];
	} // callseq 22
	ld.shared.u32 	%r106, [_ZZ6kernelPiS_E5local+80];
	st.local.u32 	[%rd14], %r106;
	{ // callseq 23, 0
	.param .b64 param0;
	st.param.b64 	[param0], %rd16;
	.param .b64 param1;
	st.param.b64 	[param1], %rd13;
	.param .b32 retval0;
	call.uni (retval0), 
	vprintf, 
	(
	param0, 
	param1
	);
	ld.param.b32 	%r107, [retval0];
	} // callseq 23
	ld.shared.u32 	%r109, [_ZZ6kernelPiS_E5local+84];
	st.local.u32 	[%rd14], %r109;
	{ // callseq 24, 0
	.param .b64 param0;
	st.param.b64 	[param0], %rd16;
	.param .b64 param1;
	st.param.b64 	[param1], %rd13;
	.param .b32 retval0;
	call.uni (retval0), 
	vprintf, 
	(
	param0, 
	param1
	);
	ld.param.b32 	%r110, [retval0];
	} // callseq 24
	ld.shared.u32 	%r112, [_ZZ6kernelPiS_E5local+88];
	st.local.u32 	[%rd14], %r112;
	{ // callseq 25, 0
	.param .b64 param0;
	st.param.b64 	[param0], %rd16;
	.param .b64 param1;
	st.param.b64 	[param1], %rd13;
	.param .b32 retval0;
	call.uni (retval0), 
	vprintf, 
	(
	param0, 
	param1
	);
	ld.param.b32 	%r113, [retval0];
	} // callseq 25
	ld.shared.u32 	%r115, [_ZZ6kernelPiS_E5local+92];
	st.local.u32 	[%rd14], %r115;
	{ // callseq 26, 0
	.param .b64 param0;
	st.param.b64 	[param0], %rd16;
	.param .b64 param1;
	st.param.b64 	[param1], %rd13;
	.param .b32 retval0;
	call.uni (retval0), 
	vprintf, 
	(
	param0, 
	param1
	);
	ld.param.b32 	%r116, [retval0];
	} // callseq 26
	{ // callseq 27, 0
	.param .b64 param0;
	st.param.b64 	[param0], %rd18;
	.param .b64 param1;
	st.param.b64 	[param1], 0;
	.param .b32 retval0;
	call.uni (retval0), 
	vprintf, 
	(
	param0, 
	param1
	);
	ld.param.b32 	%r118, [retval0];
	} // callseq 27
	ld.shared.u32 	%r120, [_ZZ6kernelPiS_E5local+96];
	st.local.u32 	[%rd14], %r120;
	{ // callseq 28, 0
	.param .b64 param0;
	st.param.b64 	[param0], %rd16;
	.param .b64 param1;
	st.param.b64 	[param1], %rd13;
	.param .b32 retval0;
	call.uni (retval0), 
	vprintf, 
	(
	param0, 
	param1
	);
	ld.param.b32 	%r121, [retval0];
	} // callseq 28
	ld.shared.u32 	%r123, [_ZZ6kernelPiS_E5local+100];
	st.local.u32 	[%rd14], %r123;
	{ // callseq 29, 0
	.param .b64 param0;
	st.param.b64 	[param0], %rd16;
	.param .b64 param1;
	st.param.b64 	[param1], %rd13;
	.param .b32 retval0;
	call.uni (retval0), 
	vprintf, 
	(
	param0, 
	param1
	);
	ld.param.b32 	%r124, [retval0];
	} // callseq 29
	ld.shared.u32 	%r126, [_ZZ6kernelPiS_E5local+104];
	st.local.u32 	[%rd14], %r126;
	{ // callseq 30, 0
	.param .b64 param0;
	st.param.b64 	[param0], %rd16;
	.param .b64 param1;
	st.param.b64 	[param1], %rd13;
	.param .b32 retval0;
	call.uni (retval0), 
	vprintf, 
	(
	param0, 
	param1
	);
	ld.param.b32 	%r127, [retval0];
	} // callseq 30
	ld.shared.u32 	%r129, [_ZZ6kernelPiS_E5local+108];
	st.local.u32 	[%rd14], %r129;
	{ // callseq 31, 0
	.param .b64 param0;
	st.param.b64 	[param0], %rd16;
	.param .b64 param1;
	st.param.b64 	[param1], %rd13;
	.param .b32 retval0;
	call.uni (retval0), 
	vprintf, 
	(
	param0, 
	param1
	);
	ld.param.b32 	%r130, [retval0];
	} // callseq 31
	ld.shared.u32 	%r132, [_ZZ6kernelPiS_E5local+112];
	st.local.u32 	[%rd14], %r132;
	{ // callseq 32, 0
	.param .b64 param0;
	st.param.b64 	[param0], %rd16;
	.param .b64 param1;
	st.param.b64 	[param1], %rd13;
	.param .b32 retval0;
	call.uni (retval0), 
	vprintf, 
	(
	param0, 
	param1
	);
	ld.param.b32 	%r133, [retval0];
	} // callseq 32
	ld.shared.u32 	%r135, [_ZZ6kernelPiS_E5local+116];
	st.local.u32 	[%rd14], %r135;
	{ // callseq 33, 0
	.param .b64 param0;
	st.param.b64 	[param0], %rd16;
	.param .b64 param1;
	st.param.b64 	[param1], %rd13;
	.param .b32 retval0;
	call.uni (retval0), 
	vprintf, 
	(
	param0, 
	param1
	);
	ld.param.b32 	%r136, [retval0];
	} // callseq 33
	{ // callseq 34, 0
	.param .b64 param0;
	st.param.b64 	[param0], %rd18;
	.param .b64 param1;
	st.param.b64 	[param1], 0;
	.param .b32 retval0;
	call.uni (retval0), 
	vprintf, 
	(
	param0, 
	param1
	);
	ld.param.b32 	%r138, [retval0];
	} // callseq 34
	ld.shared.u32 	%r140, [_ZZ6kernelPiS_E5local+120];
	st.local.u32 	[%rd14], %r140;
	{ // callseq 35, 0
	.param .b64 param0;
	st.param.b64 	[param0], %rd16;
	.param .b64 param1;
	st.param.b64 	[param1], %rd13;
	.param .b32 retval0;
	call.uni (retval0), 
	vprintf, 
	(
	param0, 
	param1
	);
	ld.param.b32 	%r141, [retval0];
	} // callseq 35
	ld.shared.u32 	%r143, [_ZZ6kernelPiS_E5local+124];
	st.local.u32 	[%rd14], %r143;
	{ // callseq 36, 0
	.param .b64 param0;
	st.param.b64 	[param0], %rd16;
	.param .b64 param1;
	st.param.b64 	[param1], %rd13;
	.param .b32 retval0;
	call.uni (retval0), 
	vprintf, 
	(
	param0, 
	param1
	);
	ld.param.b32 	%r144, [retval0];
	} // callseq 36
	ld.shared.u32 	%r146, [_ZZ6kernelPiS_E5local+128];
	st.local.u32 	[%rd14], %r146;
	{ // callseq 37, 0
	.param .b64 param0;
	st.param.b64 	[param0], %rd16;
	.param .b64 param1;
	st.param.b64 	[param1], %rd13;
	.param .b32 retval0;
	call.uni (retval0), 
	vprintf, 
	(
	param0, 
	param1
	);
	ld.param.b32 	%r147, [retval0];
	} // callseq 37
	ld.shared.u32 	%r149, [_ZZ6kernelPiS_E5local+132];
	st.local.u32 	[%rd14], %r149;
	{ // callseq 38, 0
	.param .b64 param0;
	st.param.b64 	[param0], %rd16;
	.param .b64 param1;
	st.param.b64 	[param1], %rd13;
	.param .b32 retval0;
	call.uni (retval0), 
	vprintf, 
	(
	param0, 
	param1
	);
	ld.param.b32 	%r150, [retval0];
	} // callseq 38
	ld.shared.u32 	%r152, [_ZZ6kernelPiS_E5local+136];
	st.local.u32 	[%rd14], %r152;
	{ // callseq 39, 0
	.param .b64 param0;
	st.param.b64 	[param0], %rd16;
	.param .b64 param1;
	st.param.b64 	[param1], %rd13;
	.param .b32 retval0;
	call.uni (retval0), 
	vprintf, 
	(
	param0, 
	param1
	);
	ld.param.b32 	%r153, [retval0];
	} // callseq 39
	ld.shared.u32 	%r155, [_ZZ6kernelPiS_E5local+140];
	st.local.u32 	[%rd14], %r155;
	{ // callseq 40, 0
	.param .b64 param0;
	st.param.b64 	[param0], %rd16;
	.param .b64 param1;
	st.param.b64 	[param1], %rd13;
	.param .b32 retval0;
	call.uni (retval0), 
	vprintf, 
	(
	param0, 
	param1
	);
	ld.param.b32 	%r156, [retval0];
	} // callseq 40
	{ // callseq 41, 0
	.param .b64 param0;
	st.param.b64 	[param0], %rd18;
	.param .b64 param1;
	st.param.b64 	[param1], 0;
	.param .b32 retval0;
	call.uni (retval0), 
	vprintf, 
	(
	param0, 
	param1
	);
	ld.param.b32 	%r158, [retval0];
	} // callseq 41
	{ // callseq 42, 0
	.param .b64 param0;
	st.param.b64 	[param0], %rd18;
	.param .b64 param1;
	st.param.b64 	[param1], 0;
	.param .b32 retval0;
	call.uni (retval0), 
	vprintf, 
	(
	param0, 
	param1
	);
	ld.param.b32 	%r160, [retval0];
	} // callseq 42
$L__BB0_21:
	bar.sync 	0;
	bar.sync 	0;
	ret;

}


// ===== COMPILED SASS (sm_100) =====

	.target	sm_100

	.elftype	@"ET_EXEC"


//--------------------- .note.nv.tkinfo           --------------------------
	.section	.note.nv.tkinfo,"",@"SHT_NOTE"
	.sectionflags	@"SHF_NOTE_NV_TKINFO"
	.tkinfo
        /*0018*/ 	.word	0x00000002
        /*0030*/ 	.string	""
        /*0030*/ 	.string	"ptxas"
        /*0030*/ 	.string	"Cuda compilation tools, release 13.0, V13.0.88"
        /*0030*/ 	.string	"Build cuda_13.0.r13.0/compiler.36424714_0"
        /*0030*/ 	.string	"-arch sm_100 -m 64 "



//--------------------- .note.nv.cuinfo           --------------------------
	.section	.note.nv.cuinfo,"",@"SHT_NOTE"
	.sectionflags	@"SHF_NOTE_NV_CUINFO"
        /*0018*/ 	.short	0x0002
        /*001a*/ 	.short	0x0064
        /*001c*/ 	.short	0x0082
	.zero		2


//--------------------- .nv.info                  --------------------------
	.section	.nv.info,"",@"SHT_CUDA_INFO"
	.align	4


	//----- nvinfo : EIATTR_REGCOUNT
	.align		4
        /*0000*/ 	.byte	0x04, 0x2f
        /*0002*/ 	.short	(.L_3 - .L_2)
	.align		4
.L_2:
        /*0004*/ 	.word	index@(_Z6kernelPiS_)
        /*0008*/ 	.word	0x00000019


	//----- nvinfo : EIATTR_FRAME_SIZE
	.align		4
.L_3:
        /*000c*/ 	.byte	0x04, 0x11
        /*000e*/ 	.short	(.L_5 - .L_4)
	.align		4
.L_4:
        /*0010*/ 	.word	index@(_Z6kernelPiS_)
        /*0014*/ 	.word	0x00000008


	//----- nvinfo : EIATTR_MIN_STACK_SIZE
	.align		4
.L_5:
        /*0018*/ 	.byte	0x04, 0x12
        /*001a*/ 	.short	(.L_7 - .L_6)
	.align		4
.L_6:
        /*001c*/ 	.word	index@(_Z6kernelPiS_)
        /*0020*/ 	.word	0x00000008
.L_7:


//--------------------- .nv.compat                --------------------------
	.section	.nv.compat,"",@"SHT_CUDA_COMPAT_INFO"
	.align	4
        /*0000*/ 	.byte	0x02, 0x09, 0x00, 0x00, 0x02, 0x02, 0x01, 0x00, 0x02, 0x05, 0x05, 0x00, 0x03, 0x07, 0x01, 0x01
        /*0010*/ 	.byte	0x02, 0x03, 0x00, 0x00, 0x02, 0x06, 0x01, 0x00, 0x04, 0x0b, 0x08, 0x00, 0x09, 0x00, 0x00, 0x00
        /*0020*/ 	.byte	0x00, 0x00, 0x00, 0x00


//--------------------- .nv.info._Z6kernelPiS_    --------------------------
	.section	.nv.info._Z6kernelPiS_,"",@"SHT_CUDA_INFO"
	.sectionflags	@""
	.align	4


	//----- nvinfo : EIATTR_CUDA_API_VERSION
	.align		4
        /*0000*/ 	.byte	0x04, 0x37
        /*0002*/ 	.short	(.L_9 - .L_8)
.L_8:
        /*0004*/ 	.word	0x00000082


	//----- nvinfo : EIATTR_KPARAM_INFO
	.align		4
.L_9:
        /*0008*/ 	.byte	0x04, 0x17
        /*000a*/ 	.short	(.L_11 - .L_10)
.L_10:
        /*000c*/ 	.word	0x00000000
        /*0010*/ 	.short	0x0001
        /*0012*/ 	.short	0x0008
        /*0014*/ 	.byte	0x00, 0xf5, 0x21, 0x00


	//----- nvinfo : EIATTR_KPARAM_INFO
	.align		4
.L_11:
        /*0018*/ 	.byte	0x04, 0x17
        /*001a*/ 	.short	(.L_13 - .L_12)
.L_12:
        /*001c*/ 	.word	0x00000000
        /*0020*/ 	.short	0x0000
        /*0022*/ 	.short	0x0000
        /*0024*/ 	.byte	0x00, 0xf5, 0x21, 0x00


	//----- nvinfo : EIATTR_SPARSE_MMA_MASK
	.align		4
.L_13:
        /*0028*/ 	.byte	0x03, 0x50
        /*002a*/ 	.short	0x0000


	//----- nvinfo : EIATTR_MAXREG_COUNT
	.align		4
        /*002c*/ 	.byte	0x03, 0x1b
        /*002e*/ 	.short	0x00ff


	//----- nvinfo : EIATTR_NUM_BARRIERS
	.align		4
        /*0030*/ 	.byte	0x02, 0x4c
        /*0032*/ 	.byte	0x01
	.zero		1


	//----- nvinfo : EIATTR_EXTERNS
	.align		4
        /*0034*/ 	.byte	0x04, 0x0f
        /*0036*/ 	.short	(.L_15 - .L_14)


	//   ....[0]....
	.align		4
.L_14:
        /*0038*/ 	.word	index@(vprintf)


	//----- nvinfo : EIATTR_MERCURY_ISA_VERSION
	.align		4
.L_15:
        /*003c*/ 	.byte	0x03, 0x5f
        /*003e*/ 	.short	0x0101


	//----- nvinfo : EIATTR_VRC_CTA_INIT_COUNT
	.align		4
        /*0040*/ 	.byte	0x02, 0x4a
	.zero		1
	.zero		1


	//----- nvinfo : EIATTR_SYSCALL_OFFSETS
	.align		4
        /*0044*/ 	.byte	0x04, 0x46
        /*0046*/ 	.short	(.L_17 - .L_16)


	//   ....[0]....
.L_16:
        /*0048*/ 	.word	0x00000580


	//   ....[1]....
        /*004c*/ 	.word	0x00000650


	//   ....[2]....
        /*0050*/ 	.word	0x00000720


	//   ....[3]....
        /*0054*/ 	.word	0x000007f0


	//   ....[4]....
        /*0058*/ 	.word	0x000008c0


	//   ....[5]....
        /*005c*/ 	.word	0x00000990


	//   ....[6]....
        /*0060*/ 	.word	0x00000a00


	//   ....[7]....
        /*0064*/ 	.word	0x00000ad0


	//   ....[8]....
        /*0068*/ 	.word	0x00000ba0


	//   ....[9]....
        /*006c*/ 	.word	0x00000c70


	//   ....[10]....
        /*0070*/ 	.word	0x00000d40


	//   ....[11]....
        /*0074*/ 	.word	0x00000e10


	//   ....[12]....
        /*0078*/ 	.word	0x00000ee0


	//   ....[13]....
        /*007c*/ 	.word	0x00000f50


	//   ....[14]....
        /*0080*/ 	.word	0x00001020


	//   ....[15]....
        /*0084*/ 	.word	0x000010f0


	//   ....[16]....
        /*0088*/ 	.word	0x000011c0


	//   ....[17]....
        /*008c*/ 	.word	0x00001290


	//   ....[18]....
        /*0090*/ 	.word	0x00001360


	//   ....[19]....
        /*0094*/ 	.word	0x00001430


	//   ....[20]....
        /*0098*/ 	.word	0x000014a0


	//   ....[21]....
        /*009c*/ 	.word	0x00001570


	//   ....[22]....
        /*00a0*/ 	.word	0x00001640


	//   ....[23]....
        /*00a4*/ 	.word	0x00001710


	//   ....[24]....
        /*00a8*/ 	.word	0x000017e0


	//   ....[25]....
        /*00ac*/ 	.word	0x000018b0


	//   ....[26]....
        /*00b0*/ 	.word	0x00001980


	//   ....[27]....
        /*00b4*/ 	.word	0x000019f0


	//   ....[28]....
        /*00b8*/ 	.word	0x00001ac0


	//   ....[29]....
        /*00bc*/ 	.word	0x00001b90


	//   ....[30]....
        /*00c0*/ 	.word	0x00001c60


	//   ....[31]....
        /*00c4*/ 	.word	0x00001d30


	//   ....[32]....
        /*00c8*/ 	.word	0x00001e00


	//   ....[33]....
        /*00cc*/ 	.word	0x00001ed0


	//   ....[34]....
        /*00d0*/ 	.word	0x00001f40


	//   ....[35]....
        /*00d4*/ 	.word	0x00002010


	//   ....[36]....
        /*00d8*/ 	.word	0x000020e0


	//   ....[37]....
        /*00dc*/ 	.word	0x000021b0


	//   ....[38]....
        /*00e0*/ 	.word	0x00002280


	//   ....[39]....
        /*00e4*/ 	.word	0x00002350


	//   ....[40]....
        /*00e8*/ 	.word	0x00002420


	//   ....[41]....
        /*00ec*/ 	.word	0x00002490


	//   ....[42]....
        /*00f0*/ 	.word	0x00002500


	//----- nvinfo : EIATTR_EXIT_INSTR_OFFSETS
	.align		4
.L_17:
        /*00f4*/ 	.byte	0x04, 0x1c
        /*00f6*/ 	.short	(.L_19 - .L_18)


	//   ....[0]....
.L_18:
        /*00f8*/ 	.word	0x00002540


	//----- nvinfo : EIATTR_CRS_STACK_SIZE
	.align		4
.L_19:
        /*00fc*/ 	.byte	0x04, 0x1e
        /*00fe*/ 	.short	(.L_21 - .L_20)
.L_20:
        /*0100*/ 	.word	0x00000000


	//----- nvinfo : EIATTR_CBANK_PARAM_SIZE
	.align		4
.L_21:
        /*0104*/ 	.byte	0x03, 0x19
        /*0106*/ 	.short	0x0010


	//----- nvinfo : EIATTR_PARAM_CBANK
	.align		4
        /*0108*/ 	.byte	0x04, 0x0a
        /*010a*/ 	.short	(.L_23 - .L_22)
	.align		4
.L_22:
        /*010c*/ 	.word	index@(.nv.constant0._Z6kernelPiS_)
        /*0110*/ 	.short	0x0380
        /*0112*/ 	.short	0x0010


	//----- nvinfo : EIATTR_SW_WAR
	.align		4
.L_23:
        /*0114*/ 	.byte	0x04, 0x36
        /*0116*/ 	.short	(.L_25 - .L_24)
.L_24:
        /*0118*/ 	.word	0x00000008
.L_25:


//--------------------- .nv.callgraph             --------------------------
	.section	.nv.callgraph,"",@"SHT_CUDA_CALLGRAPH"
	.align	4
	.sectionentsize	8
	.align		4
        /*0000*/ 	.word	0x00000000
	.align		4
        /*0004*/ 	.word	0xffffffff
	.align		4
        /*0008*/ 	.word	index@(_Z6kernelPiS_)
	.align		4
        /*000c*/ 	.word	index@(vprintf)
	.align		4
        /*0010*/ 	.word	0x00000000
	.align		4
        /*0014*/ 	.word	0xfffffffe
	.align		4
        /*0018*/ 	.word	0x00000000
	.align		4
        /*001c*/ 	.word	0xfffffffd
	.align		4
        /*0020*/ 	.word	0x00000000
	.align		4
        /*0024*/ 	.word	0xfffffffc


//--------------------- .nv.constant4             --------------------------
	.section	.nv.constant4,"a",@progbits
	.align	8
	.align		8
.nv.constant4:
        /*0000*/ 	.dword	vprintf
	.align		8
        /*0008*/ 	.dword	$str
	.align		8
        /*0010*/ 	.dword	$str$1


//--------------------- .text._Z6kernelPiS_       --------------------------
	.section	.text._Z6kernelPiS_,"ax",@progbits
	.align	128
        .global         _Z6kernelPiS_
        .type           _Z6kernelPiS_,@function
        .size           _Z6kernelPiS_,(.L_x_44 - _Z6kernelPiS_)
        .other          _Z6kernelPiS_,@"STO_CUDA_ENTRY STV_DEFAULT"
_Z6kernelPiS_:
.text._Z6kernelPiS_:
[----:B------:R-:W0:Y:S01]  /*0000*/  LDC R1, c[0x0][0x37c] ;  /* 0x0000df00ff017b82 */ /* 0x000e220000000800 */
[----:B------:R-:W1:Y:S01]  /*0010*/  S2R R19, SR_TID.X ;  /* 0x0000000000137919 */ /* 0x000e620000002100 */
[----:B------:R-:W2:Y:S06]  /*0020*/  LDCU UR8, c[0x0][0x2fc] ;  /* 0x00005f80ff0877ac */ /* 0x000eac0008000800 */
[----:B------:R-:W1:Y:S01]  /*0030*/  LDC R14, c[0x0][0x360] ;  /* 0x0000d800ff0e7b82 */ /* 0x000e620000000800 */
[----:B0-----:R-:W-:Y:S01]  /*0040*/  VIADD R1, R1, 0xfffffff8 ;  /* 0xfffffff801017836 */ /* 0x001fe20000000000 */
[----:B------:R-:W0:Y:S01]  /*0050*/  S2R R20, SR_TID.Y ;  /* 0x0000000000147919 */ /* 0x000e220000002200 */
[----:B------:R-:W3:Y:S01]  /*0060*/  LDCU.64 UR6, c[0x0][0x358] ;  /* 0x00006b00ff0677ac */ /* 0x000ee20008000a00 */
[----:B------:R-:W4:Y:S04]  /*0070*/  LDCU UR5, c[0x0][0x2f8] ;  /* 0x00005f00ff0577ac */ /* 0x000f280008000800 */
[----:B------:R-:W1:Y:S08]  /*0080*/  S2UR UR9, SR_CTAID.X ;  /* 0x00000000000979c3 */ /* 0x000e700000002500 */
[----:B------:R-:W0:Y:S08]  /*0090*/  S2UR UR10, SR_CTAID.Y ;  /* 0x00000000000a79c3 */ /* 0x000e300000002600 */
[----:B------:R-:W0:Y:S01]  /*00a0*/  LDC R17, c[0x0][0x364] ;  /* 0x0000d900ff117b82 */ /* 0x000e220000000800 */
[----:B------:R-:W5:Y:S01]  /*00b0*/  LDCU UR4, c[0x0][0x370] ;  /* 0x00006e00ff0477ac */ /* 0x000f620008000800 */
[----:B----4-:R-:W-:-:S04]  /*00c0*/  IADD3 R2, P0, PT, R1, UR5, RZ ;  /* 0x0000000501027c10 */ /* 0x010fc8000ff1e0ff */
[----:B--2---:R-:W-:Y:S02]  /*00d0*/  IADD3.X R16, PT, PT, RZ, UR8, RZ, P0, !PT ;  /* 0x00000008ff107c10 */ /* 0x004fe400087fe4ff */
[----:B------:R-:W2:Y:S01]  /*00e0*/  LDC.64 R6, c[0x0][0x380] ;  /* 0x0000e000ff067b82 */ /* 0x000ea20000000a00 */
[----:B-1----:R-:W-:Y:S01]  /*00f0*/  IMAD R3, R14, UR9, R19 ;  /* 0x000000090e037c24 */ /* 0x002fe2000f8e0213 */
[----:B-----5:R-:W-:-:S04]  /*0100*/  UIADD3 UR4, UPT, UPT, UR4, -0x1, URZ ;  /* 0xffffffff04047890 */ /* 0x020fc8000fffe0ff */
[----:B------:R-:W-:Y:S01]  /*0110*/  UISETP.GE.U32.AND UP0, UPT, UR9, UR4, UPT ;  /* 0x000000040900728c */ /* 0x000fe2000bf06070 */
[----:B0-----:R-:W-:-:S03]  /*0120*/  IMAD R10, R17, UR10, R20 ;  /* 0x0000000a110a7c24 */ /* 0x001fc6000f8e0214 */
[----:B------:R-:W-:Y:S01]  /*0130*/  UISETP.EQ.OR UP0, UPT, UR9, URZ, UP0 ;  /* 0x000000ff0900728c */ /* 0x000fe20008702670 */
[----:B------:R-:W-:-:S04]  /*0140*/  IMAD R15, R3, 0x20, R10 ;  /* 0x00000020030f7824 */ /* 0x000fc800078e020a */
[----:B--2---:R-:W-:-:S05]  /*0150*/  IMAD.WIDE.U32 R4, R15, 0x4, R6 ;  /* 0x000000040f047825 */ /* 0x004fca00078e0006 */
[----:B---3--:R0:W-:Y:S01]  /*0160*/  STG.E desc[UR6][R4.64], R15 ;  /* 0x0000000f04007986 */ /* 0x0081e2000c101906 */
[----:B------:R-:W-:Y:S05]  /*0170*/  BRA.U UP0, `(.L_x_0) ;  /* 0x0000002100e47547 */ /* 0x000fea000b800000 */
[----:B------:R-:W1:Y:S01]  /*0180*/  LDCU UR4, c[0x0][0x374] ;  /* 0x00006e80ff0477ac */ /* 0x000e620008000800 */
[----:B------:R-:W-:-:S04]  /*0190*/  UISETP.NE.AND UP0, UPT, UR10, 0x1, UPT ;  /* 0x000000010a00788c */ /* 0x000fc8000bf05270 */
[----:B------:R-:W-:Y:S02]  /*01a0*/  UISETP.NE.OR UP0, UPT, UR9, 0x1, UP0 ;  /* 0x000000010900788c */ /* 0x000fe40008705670 */
[----:B-1----:R-:W-:-:S04]  /*01b0*/  UIADD3 UR4, UPT, UPT, UR4, -0x1, URZ ;  /* 0xffffffff04047890 */ /* 0x002fc8000fffe0ff */
[----:B------:R-:W-:-:S04]  /*01c0*/  UISETP.GE.U32.AND UP1, UPT, UR10, UR4, UPT ;  /* 0x000000040a00728c */ /* 0x000fc8000bf26070 */
[----:B------:R-:W-:-:S04]  /*01d0*/  UISETP.EQ.OR UP1, UPT, UR10, URZ, UP1 ;  /* 0x000000ff0a00728c */ /* 0x000fc80008f22670 */
[----:B------:R-:W-:-:S09]  /*01e0*/  UPLOP3.LUT UP0, UPT, UP1, UP0, UPT, 0xf8, 0x8f ;  /* 0x00000000008f789c */ /* 0x000fd20000f01f70 */
[----:B------:R-:W-:Y:S05]  /*01f0*/  BRA.U UP0, `(.L_x_0) ;  /* 0x0000002100c47547 */ /* 0x000fea000b800000 */
[----:B------:R-:W1:Y:S01]  /*0200*/  S2R R9, SR_CgaCtaId ;  /* 0x0000000000097919 */ /* 0x000e620000008800 */
[----:B------:R-:W-:Y:S02]  /*0210*/  MOV R0, 0x400 ;  /* 0x0000040000007802 */ /* 0x000fe40000000f00 */
[----:B------:R-:W-:Y:S02]  /*0220*/  ISETP.NE.AND P6, PT, R19, RZ, PT ;  /* 0x000000ff1300720c */ /* 0x000fe40003fc5270 */
[----:B-1----:R-:W-:-:S11]  /*0230*/  LEA R0, R9, R0, 0x18 ;  /* 0x0000000009007211 */ /* 0x002fd600078ec0ff */
[----:B------:R-:W-:Y:S02]  /*0240*/  @!P6 VIADD R9, R15, 0xffffffe0 ;  /* 0xffffffe00f09e836 */ /* 0x000fe40000000000 */
[----:B------:R-:W-:Y:S02]  /*0250*/  IMAD R12, R19, 0x18, R0 ;  /* 0x00000018130c7824 */ /* 0x000fe400078e0200 */
[----:B------:R-:W-:-:S04]  /*0260*/  @!P6 IMAD.WIDE.U32 R8, R9, 0x4, R6 ;  /* 0x000000040908e825 */ /* 0x000fc800078e0006 */
[----:B------:R-:W-:-:S05]  /*0270*/  IMAD R11, R20, 0x4, R12 ;  /* 0x00000004140b7824 */ /* 0x000fca00078e020c */
[----:B------:R0:W-:Y:S01]  /*0280*/  STS [R11+0x1c], R15 ;  /* 0x00001c0f0b007388 */ /* 0x0001e20000000800 */
[----:B------:R-:W-:Y:S06]  /*0290*/  BAR.SYNC.DEFER_BLOCKING 0x0 ;  /* 0x0000000000007b1d */ /* 0x000fec0000010000 */
[----:B------:R1:W2:Y:S01]  /*02a0*/  @!P6 LDG.E R18, desc[UR6][R8.64] ;  /* 0x000000060812e981 */ /* 0x0002a2000c1e1900 */
[----:B------:R-:W-:Y:S01]  /*02b0*/  IADD3 R17, PT, PT, R17, -0x2, RZ ;  /* 0xfffffffe11117810 */ /* 0x000fe20007ffe0ff */
[----:B------:R-:W-:Y:S01]  /*02c0*/  VIADD R14, R14, 0xfffffffe ;  /* 0xfffffffe0e0e7836 */ /* 0x000fe20000000000 */
[C---:B------:R-:W-:Y:S01]  /*02d0*/  ISETP.NE.AND P4, PT, R20.reuse, RZ, PT ;  /* 0x000000ff1400720c */ /* 0x040fe20003f85270 */
[C---:B------:R-:W-:Y:S01]  /*02e0*/  IMAD R13, R20.reuse, 0x4, R0 ;  /* 0x00000004140d7824 */ /* 0x040fe200078e0200 */
[----:B------:R-:W-:-:S02]  /*02f0*/  ISETP.NE.AND P2, PT, R20, R17, PT ;  /* 0x000000111400720c */ /* 0x000fc40003f45270 */
[----:B------:R-:W-:Y:S02]  /*0300*/  LOP3.LUT P3, RZ, R20, R19, RZ, 0xfc, !PT ;  /* 0x0000001314ff7212 */ /* 0x000fe4000786fcff */
[C---:B------:R-:W-:Y:S02]  /*0310*/  ISETP.NE.OR P1, PT, R19.reuse, RZ, P2 ;  /* 0x000000ff1300720c */ /* 0x040fe40001725670 */
[C---:B------:R-:W-:Y:S02]  /*0320*/  ISETP.NE.AND P5, PT, R19.reuse, R14, PT ;  /* 0x0000000e1300720c */ /* 0x040fe40003fa5270 */
[----:B------:R-:W-:-:S03]  /*0330*/  ISETP.NE.AND P0, PT, R19, R17, PT ;  /* 0x000000111300720c */ /* 0x000fc60003f05270 */
[C---:B-1----:R-:W-:Y:S02]  /*0340*/  @!P4 IADD3 R9, PT, PT, R15.reuse, -0x1, RZ ;  /* 0xffffffff0f09c810 */ /* 0x042fe40007ffe0ff */
[C---:B------:R-:W-:Y:S02]  /*0350*/  ISETP.NE.OR P0, PT, R20.reuse, RZ, P0 ;  /* 0x000000ff1400720c */ /* 0x040fe40000705670 */
[C---:B------:R-:W-:Y:S01]  /*0360*/  @!P3 VIADD R19, R15.reuse, 0xffffffdf ;  /* 0xffffffdf0f13b836 */ /* 0x040fe20000000000 */
[----:B--2---:R1:W-:Y:S01]  /*0370*/  @!P6 STS [R13+0x4], R18 ;  /* 0x000004120d00e388 */ /* 0x0043e20000000800 */
[----:B------:R-:W-:Y:S01]  /*0380*/  ISETP.NE.OR P6, PT, R20, R17, P5 ;  /* 0x000000111400720c */ /* 0x000fe20002fc5670 */
[----:B------:R-:W-:Y:S02]  /*0390*/  @!P1 VIADD R17, R15, 0xffffffe2 ;  /* 0xffffffe20f119836 */ /* 0x000fe40000000000 */
[--C-:B0-----:R-:W-:Y:S01]  /*03a0*/  @!P4 IMAD.WIDE.U32 R14, R9, 0x4, R6.reuse ;  /* 0x00000004090ec825 */ /* 0x101fe200078e0006 */
[----:B------:R-:W2:Y:S03]  /*03b0*/  @!P5 LDG.E R20, desc[UR6][R4.64+0x100] ;  /* 0x000100060414d981 */ /* 0x000ea6000c1e1900 */
[----:B------:R-:W-:-:S02]  /*03c0*/  @!P3 IMAD.WIDE.U32 R8, R19, 0x4, R6 ;  /* 0x000000041308b825 */ /* 0x000fc400078e0006 */
[----:B------:R-:W3:Y:S02]  /*03d0*/  @!P4 LDG.E R15, desc[UR6][R14.64] ;  /* 0x000000060e0fc981 */ /* 0x000ee4000c1e1900 */
[----:B------:R-:W-:Y:S02]  /*03e0*/  @!P1 IMAD.WIDE.U32 R6, R17, 0x4, R6 ;  /* 0x0000000411069825 */ /* 0x000fe400078e0006 */
[----:B------:R-:W4:Y:S04]  /*03f0*/  @!P3 LDG.E R8, desc[UR6][R8.64] ;  /* 0x000000060808b981 */ /* 0x000f28000c1e1900 */
[----:B-1----:R-:W5:Y:S04]  /*0400*/  @!P2 LDG.E R18, desc[UR6][R4.64+0x8] ;  /* 0x000008060412a981 */ /* 0x002f68000c1e1900 */
[----:B------:R-:W5:Y:S04]  /*0410*/  @!P1 LDG.E R6, desc[UR6][R6.64] ;  /* 0x0000000606069981 */ /* 0x000f68000c1e1900 */
[----:B------:R-:W5:Y:S04]  /*0420*/  @!P0 LDG.E R17, desc[UR6][R4.64+0xfc] ;  /* 0x0000fc0604118981 */ /* 0x000f68000c1e1900 */
[----:B------:R-:W5:Y:S04]  /*0430*/  @!P6 LDG.E R22, desc[UR6][R4.64+0x108] ;  /* 0x000108060416e981 */ /* 0x000f68000c1e1900 */
[----:B--2---:R1:W-:Y:S04]  /*0440*/  @!P5 STS [R11+0x4c], R20 ;  /* 0x00004c140b00d388 */ /* 0x0043e80000000800 */
[----:B---3--:R1:W-:Y:S04]  /*0450*/  @!P4 STS [R12+0x18], R15 ;  /* 0x0000180f0c00c388 */ /* 0x0083e80000000800 */
[----:B----4-:R1:W-:Y:S04]  /*0460*/  @!P3 STS [R11], R8 ;  /* 0x000000080b00b388 */ /* 0x0103e80000000800 */
[----:B-----5:R1:W-:Y:S04]  /*0470*/  @!P2 STS [R11+0x24], R18 ;  /* 0x000024120b00a388 */ /* 0x0203e80000000800 */
[----:B------:R1:W-:Y:S04]  /*0480*/  @!P1 STS [R13+0xc], R6 ;  /* 0x00000c060d009388 */ /* 0x0003e80000000800 */
[----:B------:R1:W-:Y:S01]  /*0490*/  @!P0 STS [R12+0x48], R17 ;  /* 0x000048110c008388 */ /* 0x0003e20000000800 */
[----:B------:R-:W-:-:S03]  /*04a0*/  ISETP.NE.AND P0, PT, R10, 0x6, PT ;  /* 0x000000060a00780c */ /* 0x000fc60003f05270 */
[----:B------:R1:W-:Y:S01]  /*04b0*/  @!P6 STS [R11+0x54], R22 ;  /* 0x000054160b00e388 */ /* 0x0003e20000000800 */
[----:B------:R-:W-:-:S13]  /*04c0*/  ISETP.NE.OR P0, PT, R3, 0x6, P0 ;  /* 0x000000060300780c */ /* 0x000fda0000705670 */
[----:B-1----:R-:W-:Y:S05]  /*04d0*/  @P0 BRA `(.L_x_0) ;  /* 0x00000020000c0947 */ /* 0x002fea0003800000 */
[----:B------:R-:W0:Y:S01]  /*04e0*/  LDS R0, [R0] ;  /* 0x0000000000007984 */ /* 0x000e220000000800 */
[----:B------:R-:W-:Y:S01]  /*04f0*/  MOV R17, 0x0 ;  /* 0x0000000000117802 */ /* 0x000fe20000000f00 */
[----:B------:R-:W1:Y:S01]  /*0500*/  LDCU.64 UR4, c[0x4][0x8] ;  /* 0x01000100ff0477ac */ /* 0x000e620008000a00 */
[----:B------:R-:W-:Y:S01]  /*0510*/  IMAD.MOV.U32 R6, RZ, RZ, R2 ;  /* 0x000000ffff067224 */ /* 0x000fe200078e0002 */
[----:B------:R-:W-:Y:S01]  /*0520*/  MOV R7, R16 ;  /* 0x0000001000077202 */ /* 0x000fe20000000f00 */
[----:B------:R2:W3:Y:S01]  /*0530*/  LDC.64 R8, c[0x4][R17] ;  /* 0x0100000011087b82 */ /* 0x0004e20000000a00 */
[----:B-1----:R-:W-:Y:S01]  /*0540*/  MOV R4, UR4 ;  /* 0x0000000400047c02 */ /* 0x002fe20008000f00 */
[----:B------:R-:W-:Y:S01]  /*0550*/  IMAD.U32 R5, RZ, RZ, UR5 ;  /* 0x00000005ff057e24 */ /* 0x000fe2000f8e00ff */
[----:B0-----:R2:W-:Y:S06]  /*0560*/  STL [R1], R0 ;  /* 0x0000000001007387 */ /* 0x0015ec0000100800 */
[----:B------:R-:W-:-:S07]  /*0570*/  LEPC R20, `(.L_x_1) ;  /* 0x000000001014794e */ /* 0x000fce0000000000 */
[----:B--23--:R-:W-:Y:S05]  /*0580*/  CALL.ABS.NOINC R8 ;  /* 0x0000000008007343 */ /* 0x00cfea0003c00000 */
.L_x_1:
[----:B------:R-:W0:Y:S01]  /*0590*/  S2UR UR5, SR_CgaCtaId ;  /* 0x00000000000579c3 */ /* 0x000e220000008800 */
[----:B------:R-:W-:Y:S01]  /*05a0*/  UMOV UR4, 0x400 ;  /* 0x0000040000047882 */ /* 0x000fe20000000000 */
[----:B------:R-:W-:Y:S01]  /*05b0*/  MOV R6, R2 ;  /* 0x0000000200067202 */ /* 0x000fe20000000f00 */
[----:B------:R-:W-:-:S05]  /*05c0*/  IMAD.MOV.U32 R7, RZ, RZ, R16 ;  /* 0x000000ffff077224 */ /* 0x000fca00078e0010 */
[----:B------:R1:W2:Y:S01]  /*05d0*/  LDC.64 R8, c[0x4][R17] ;  /* 0x0100000011087b82 */ /* 0x0002a20000000a00 */
[----:B0-----:R-:W-:-:S09]  /*05e0*/  ULEA UR4, UR5, UR4, 0x18 ;  /* 0x0000000405047291 */ /* 0x001fd2000f8ec0ff */
[----:B------:R-:W0:Y:S02]  /*05f0*/  LDS R0, [UR4+0x4] ;  /* 0x00000404ff007984 */ /* 0x000e240008000800 */
[----:B------:R-:W3:Y:S02]  /*0600*/  LDCU.64 UR4, c[0x4][0x8] ;  /* 0x01000100ff0477ac */ /* 0x000ee40008000a00 */
[----:B---3--:R-:W-:Y:S02]  /*0610*/  IMAD.U32 R4, RZ, RZ, UR4 ;  /* 0x00000004ff047e24 */ /* 0x008fe4000f8e00ff */
[----:B------:R-:W-:Y:S01]  /*0620*/  IMAD.U32 R5, RZ, RZ, UR5 ;  /* 0x00000005ff057e24 */ /* 0x000fe2000f8e00ff */
[----:B0-2---:R1:W-:Y:S06]  /*0630*/  STL [R1], R0 ;  /* 0x0000000001007387 */ /* 0x0053ec0000100800 */
[----:B------:R-:W-:-:S07]  /*0640*/  LEPC R20, `(.L_x_2) ;  /* 0x000000001014794e */ /* 0x000fce0000000000 */
[----:B-1----:R-:W-:Y:S05]  /*0650*/  CALL.ABS.NOINC R8 ;  /* 0x0000000008007343 */ /* 0x002fea0003c00000 */
.L_x_2:
[----:B------:R-:W0:Y:S01]  /*0660*/  S2UR UR5, SR_CgaCtaId ;  /* 0x00000000000579c3 */ /* 0x000e220000008800 */
[----:B------:R-:W-:Y:S01]  /*0670*/  UMOV UR4, 0x400 ;  /* 0x0000040000047882 */ /* 0x000fe20000000000 */
[----:B------:R-:W-:Y:S02]  /*0680*/  IMAD.MOV.U32 R6, RZ, RZ, R2 ;  /* 0x000000ffff067224 */ /* 0x000fe400078e0002 */
[----:B------:R-:W-:-:S04]  /*0690*/  IMAD.MOV.U32 R7, RZ, RZ, R16 ;  /* 0x000000ffff077224 */ /* 0x000fc800078e0010 */
[----:B------:R1:W2:Y:S01]  /*06a0*/  LDC.64 R8, c[0x4][R17] ;  /* 0x0100000011087b82 */ /* 0x0002a20000000a00 */
[----:B0-----:R-:W-:-:S09]  /*06b0*/  ULEA UR4, UR5, UR4, 0x18 ;  /* 0x0000000405047291 */ /* 0x001fd2000f8ec0ff */
[----:B------:R-:W0:Y:S02]  /*06c0*/  LDS R0, [UR4+0x8] ;  /* 0x00000804ff007984 */ /* 0x000e240008000800 */
[----:B------:R-:W3:Y:S02]  /*06d0*/  LDCU.64 UR4, c[0x4][0x8] ;  /* 0x01000100ff0477ac */ /* 0x000ee40008000a00 */
[----:B---3--:R-:W-:Y:S01]  /*06e0*/  IMAD.U32 R4, RZ, RZ, UR4 ;  /* 0x00000004ff047e24 */ /* 0x008fe2000f8e00ff */
[----:B------:R-:W-:Y:S01]  /*06f0*/  MOV R5, UR5 ;  /* 0x0000000500057c02 */ /* 0x000fe20008000f00 */
[----:B0-2---:R1:W-:Y:S06]  /*0700*/  STL [R1], R0 ;  /* 0x0000000001007387 */ /* 0x0053ec0000100800 */
[----:B------:R-:W-:-:S07]  /*0710*/  LEPC R20, `(.L_x_3) ;  /* 0x000000001014794e */ /* 0x000fce0000000000 */
[----:B-1----:R-:W-:Y:S05]  /*0720*/  CALL.ABS.NOINC R8 ;  /* 0x0000000008007343 */ /* 0x002fea0003c00000 */
.L_x_3:
[----:B------:R-:W0:Y:S01]  /*0730*/  S2UR UR5, SR_CgaCtaId ;  /* 0x00000000000579c3 */ /* 0x000e220000008800 */
[----:B------:R-:W-:Y:S01]  /*0740*/  UMOV UR4, 0x400 ;  /* 0x0000040000047882 */ /* 0x000fe20000000000 */
[----:B------:R-:W-:Y:S01]  /*0750*/  IMAD.MOV.U32 R6, RZ, RZ, R2 ;  /* 0x000000ffff067224 */ /* 0x000fe200078e0002 */
[----:B------:R-:W-:-:S05]  /*0760*/  MOV R7, R16 ;  /* 0x0000001000077202 */ /* 0x000fca0000000f00 */
[----:B------:R1:W2:Y:S01]  /*0770*/  LDC.64 R8, c[0x4][R17] ;  /* 0x0100000011087b82 */ /* 0x0002a20000000a00 */
[----:B0-----:R-:W-:-:S09]  /*0780*/  ULEA UR4, UR5, UR4, 0x18 ;  /* 0x0000000405047291 */ /* 0x001fd2000f8ec0ff */
[----:B------:R-:W0:Y:S02]  /*0790*/  LDS R0, [UR4+0xc] ;  /* 0x00000c04ff007984 */ /* 0x000e240008000800 */
[----:B------:R-:W3:Y:S02]  /*07a0*/  LDCU.64 UR4, c[0x4][0x8] ;  /* 0x01000100ff0477ac */ /* 0x000ee40008000a00 */
[----:B---3--:R-:W-:Y:S01]  /*07b0*/  MOV R4, UR4 ;  /* 0x0000000400047c02 */ /* 0x008fe20008000f00 */
[----:B------:R-:W-:Y:S01]  /*07c0*/  IMAD.U32 R5, RZ, RZ, UR5 ;  /* 0x00000005ff057e24 */ /* 0x000fe2000f8e00ff */
[----:B0-2---:R1:W-:Y:S06]  /*07d0*/  STL [R1], R0 ;  /* 0x0000000001007387 */ /* 0x0053ec0000100800 */
[----:B------:R-:W-:-:S07]  /*07e0*/  LEPC R20, `(.L_x_4) ;  /* 0x000000001014794e */ /* 0x000fce0000000000 */
[----:B-1----:R-:W-:Y:S05]  /*07f0*/  CALL.ABS.NOINC R8 ;  /* 0x0000000008007343 */ /* 0x002fea0003c00000 */
.L_x_4:
        /* <DEDUP_REMOVED lines=13> */
.L_x_5:
        /* <DEDUP_REMOVED lines=13> */
.L_x_6:
[----:B------:R0:W1:Y:S01]  /*09a0*/  LDC.64 R8, c[0x4][R17] ;  /* 0x0100000011087b82 */ /* 0x0000620000000a00 */
[----:B------:R-:W2:Y:S01]  /*09b0*/  LDCU.64 UR4, c[0x4][0x10] ;  /* 0x01000200ff0477ac */ /* 0x000ea20008000a00 */
[----:B------:R-:W-:Y:S02]  /*09c0*/  CS2R R6, SRZ ;  /* 0x0000000000067805 */ /* 0x000fe4000001ff00 */
[----:B--2---:R-:W-:Y:S01]  /*09d0*/  MOV R4, UR4 ;  /* 0x0000000400047c02 */ /* 0x004fe20008000f00 */
[----:B0-----:R-:W-:-:S07]  /*09e0*/  IMAD.U32 R5, RZ, RZ, UR5 ;  /* 0x00000005ff057e24 */ /* 0x001fce000f8e00ff */
[----:B------:R-:W-:-:S07]  /*09f0*/  LEPC R20, `(.L_x_7) ;  /* 0x000000001014794e */ /* 0x000fce0000000000 */
[----:B-1----:R-:W-:Y:S05]  /*0a00*/  CALL.ABS.NOINC R8 ;  /* 0x0000000008007343 */ /* 0x002fea0003c00000 */
.L_x_7:
        /* <DEDUP_REMOVED lines=13> */
.L_x_8:
        /* <DEDUP_REMOVED lines=13> */
.L_x_9:
        /* <DEDUP_REMOVED lines=13> */
.L_x_10:
        /* <DEDUP_REMOVED lines=13> */
.L_x_11:
        /* <DEDUP_REMOVED lines=13> */
.L_x_12:
        /* <DEDUP_REMOVED lines=13> */
.L_x_13:
[----:B------:R0:W1:Y:S01]  /*0ef0*/  LDC.64 R8, c[0x4][R17] ;  /* 0x0100000011087b82 */ /* 0x0000620000000a00 */
[----:B------:R-:W2:Y:S01]  /*0f00*/  LDCU.64 UR4, c[0x4][0x10] ;  /* 0x01000200ff0477ac */ /* 0x000ea20008000a00 */
[----:B------:R-:W-:Y:S01]  /*0f10*/  CS2R R6, SRZ ;  /* 0x0000000000067805 */ /* 0x000fe2000001ff00 */
[----:B--2---:R-:W-:Y:S01]  /*0f20*/  IMAD.U32 R4, RZ, RZ, UR4 ;  /* 0x00000004ff047e24 */ /* 0x004fe2000f8e00ff */
[----:B0-----:R-:W-:-:S07]  /*0f30*/  MOV R5, UR5 ;  /* 0x0000000500057c02 */ /* 0x001fce0008000f00 */
[----:B------:R-:W-:-:S07]  /*0f40*/  LEPC R20, `(.L_x_14) ;  /* 0x000000001014794e */ /* 0x000fce0000000000 */
[----:B-1----:R-:W-:Y:S05]  /*0f50*/  CALL.ABS.NOINC R8 ;  /* 0x0000000008007343 */ /* 0x002fea0003c00000 */
.L_x_14:
        /* <DEDUP_REMOVED lines=13> */
.L_x_15:
        /* <DEDUP_REMOVED lines=13> */
.L_x_16:
        /* <DEDUP_REMOVED lines=13> */
.L_x_17:
        /* <DEDUP_REMOVED lines=13> */
.L_x_18:
        /* <DEDUP_REMOVED lines=13> */
.L_x_19:
        /* <DEDUP_REMOVED lines=13> */
.L_x_20:
[----:B------:R0:W1:Y:S01]  /*1440*/  LDC.64 R8, c[0x4][R17] ;  /* 0x0100000011087b82 */ /* 0x0000620000000a00 */
[----:B------:R-:W2:Y:S01]  /*1450*/  LDCU.64 UR4, c[0x4][0x10] ;  /* 0x01000200ff0477ac */ /* 0x000ea20008000a00 */
[----:B------:R-:W-:Y:S01]  /*1460*/  CS2R R6, SRZ ;  /* 0x0000000000067805 */ /* 0x000fe2000001ff00 */
[----:B--2---:R-:W-:Y:S02]  /*1470*/  IMAD.U32 R4, RZ, RZ, UR4 ;  /* 0x00000004ff047e24 */ /* 0x004fe4000f8e00ff */
[----:B0-----:R-:W-:-:S07]  /*1480*/  IMAD.U32 R5, RZ, RZ, UR5 ;  /* 0x00000005ff057e24 */ /* 0x001fce000f8e00ff */
[----:B------:R-:W-:-:S07]  /*1490*/  LEPC R20, `(.L_x_21) ;  /* 0x000000001014794e */ /* 0x000fce0000000000 */
[----:B-1----:R-:W-:Y:S05]  /*14a0*/  CALL.ABS.NOINC R8 ;  /* 0x0000000008007343 */ /* 0x002fea0003c00000 */
.L_x_21:
        /* <DEDUP_REMOVED lines=13> */
.L_x_22:
        /* <DEDUP_REMOVED lines=13> */
.L_x_23:
        /* <DEDUP_REMOVED lines=13> */
.L_x_24:
        /* <DEDUP_REMOVED lines=13> */
.L_x_25:
        /* <DEDUP_REMOVED lines=13> */
.L_x_26:
        /* <DEDUP_REMOVED lines=13> */
.L_x_27:
[----:B------:R0:W1:Y:S01]  /*1990*/  LDC.64 R8, c[0x4][R17] ;  /* 0x0100000011087b82 */ /* 0x0000620000000a00 */
[----:B------:R-:W2:Y:S01]  /*19a0*/  LDCU.64 UR4, c[0x4][0x10] ;  /* 0x01000200ff0477ac */ /* 0x000ea20008000a00 */
[----:B------:R-:W-:Y:S02]  /*19b0*/  CS2R R6, SRZ ;  /* 0x0000000000067805 */ /* 0x000fe4000001ff00 */
[----:B--2---:R-:W-:Y:S01]  /*19c0*/  MOV R4, UR4 ;  /* 0x0000000400047c02 */ /* 0x004fe20008000f00 */
[----:B0-----:R-:W-:-:S07]  /*19d0*/  IMAD.U32 R5, RZ, RZ, UR5 ;  /* 0x00000005ff057e24 */ /* 0x001fce000f8e00ff */
[----:B------:R-:W-:-:S07]  /*19e0*/  LEPC R20, `(.L_x_28) ;  /* 0x000000001014794e */ /* 0x000fce0000000000 */
[----:B-1----:R-:W-:Y:S05]  /*19f0*/  CALL.ABS.NOINC R8 ;  /* 0x0000000008007343 */ /* 0x002fea0003c00000 */
.L_x_28:
        /* <DEDUP_REMOVED lines=13> */
.L_x_29:
        /* <DEDUP_REMOVED lines=13> */
.L_x_30:
        /* <DEDUP_REMOVED lines=13> */
.L_x_31:
        /* <DEDUP_REMOVED lines=13> */
.L_x_32:
        /* <DEDUP_REMOVED lines=13> */
.L_x_33:
        /* <DEDUP_REMOVED lines=13> */
.L_x_34:
[----:B------:R0:W1:Y:S01]  /*1ee0*/  LDC.64 R8, c[0x4][R17] ;  /* 0x0100000011087b82 */ /* 0x0000620000000a00 */
[----:B------:R-:W2:Y:S01]  /*1ef0*/  LDCU.64 UR4, c[0x4][0x10] ;  /* 0x01000200ff0477ac */ /* 0x000ea20008000a00 */
[----:B------:R-:W-:Y:S01]  /*1f00*/  CS2R R6, SRZ ;  /* 0x0000000000067805 */ /* 0x000fe2000001ff00 */
[----:B--2---:R-:W-:Y:S01]  /*1f10*/  IMAD.U32 R4, RZ, RZ, UR4 ;  /* 0x00000004ff047e24 */ /* 0x004fe2000f8e00ff */
[----:B0-----:R-:W-:-:S07]  /*1f20*/  MOV R5, UR5 ;  /* 0x0000000500057c02 */ /* 0x001fce0008000f00 */
[----:B------:R-:W-:-:S07]  /*1f30*/  LEPC R20, `(.L_x_35) ;  /* 0x000000001014794e */ /* 0x000fce0000000000 */
[----:B-1----:R-:W-:Y:S05]  /*1f40*/  CALL.ABS.NOINC R8 ;  /* 0x0000000008007343 */ /* 0x002fea0003c00000 */
.L_x_35:
        /* <DEDUP_REMOVED lines=13> */
.L_x_36:
        /* <DEDUP_REMOVED lines=13> */
.L_x_37:
        /* <DEDUP_REMOVED lines=13> */
.L_x_38:
        /* <DEDUP_REMOVED lines=13> */
.L_x_39:
        /* <DEDUP_REMOVED lines=13> */
.L_x_40:
        /* <DEDUP_REMOVED lines=13> */
.L_x_41:
[----:B------:R0:W1:Y:S01]  /*2430*/  LDC.64 R2, c[0x4][R17] ;  /* 0x0100000011027b82 */ /* 0x0000620000000a00 */
[----:B------:R-:W2:Y:S01]  /*2440*/  LDCU.64 UR4, c[0x4][0x10] ;  /* 0x01000200ff0477ac */ /* 0x000ea20008000a00 */
[----:B------:R-:W-:Y:S01]  /*2450*/  CS2R R6, SRZ ;  /* 0x0000000000067805 */ /* 0x000fe2000001ff00 */
[----:B--2---:R-:W-:Y:S01]  /*2460*/  IMAD.U32 R4, RZ, RZ, UR4 ;  /* 0x00000004ff047e24 */ /* 0x004fe2000f8e00ff */
[----:B0-----:R-:W-:-:S07]  /*2470*/  MOV R5, UR5 ;  /* 0x0000000500057c02 */ /* 0x001fce0008000f00 */
[----:B------:R-:W-:-:S07]  /*2480*/  LEPC R20, `(.L_x_42) ;  /* 0x000000001014794e */ /* 0x000fce0000000000 */
[----:B-1----:R-:W-:Y:S05]  /*2490*/  CALL.ABS.NOINC R2 ;  /* 0x0000000002007343 */ /* 0x002fea0003c00000 */
.L_x_42:
[----:B------:R0:W1:Y:S01]  /*24a0*/  LDC.64 R2, c[0x4][R17] ;  /* 0x0100000011027b82 */ /* 0x0000620000000a00 */
[----:B------:R-:W2:Y:S01]  /*24b0*/  LDCU.64 UR4, c[0x4][0x10] ;  /* 0x01000200ff0477ac */ /* 0x000ea20008000a00 */
[----:B------:R-:W-:Y:S01]  /*24c0*/  CS2R R6, SRZ ;  /* 0x0000000000067805 */ /* 0x000fe2000001ff00 */
[----:B--2---:R-:W-:Y:S01]  /*24d0*/  IMAD.U32 R4, RZ, RZ, UR4 ;  /* 0x00000004ff047e24 */ /* 0x004fe2000f8e00ff */
[----:B0-----:R-:W-:-:S07]  /*24e0*/  MOV R5, UR5 ;  /* 0x0000000500057c02 */ /* 0x001fce0008000f00 */
[----:B------:R-:W-:-:S07]  /*24f0*/  LEPC R20, `(.L_x_0) ;  /* 0x000000001014794e */ /* 0x000fce0000000000 */
[----:B-1----:R-:W-:Y:S05]  /*2500*/  CALL.ABS.NOINC R2 ;  /* 0x0000000002007343 */ /* 0x002fea0003c00000 */
.L_x_0:
[----:B------:R-:W-:Y:S05]  /*2510*/  WARPSYNC.ALL ;  /* 0x0000000000007948 */ /* 0x000fea0003800000 */
[----:B------:R-:W-:Y:S08]  /*2520*/  BAR.SYNC.DEFER_BLOCKING 0x0 ;  /* 0x0000000000007b1d */ /* 0x000ff00000010000 */
[----:B------:R-:W-:Y:S06]  /*2530*/  BAR.SYNC.DEFER_BLOCKING 0x0 ;  /* 0x0000000000007b1d */ /* 0x000fec0000010000 */
[----:B------:R-:W-:Y:S05]  /*2540*/  EXIT ;  /* 0x000000000000794d */ /* 0x000fea0003800000 */
.L_x_43:
[----:B------:R-:W-:-:S00]  /*2550*/  BRA `(.L_x_43) ;  /* 0xfffffffc00fc7947 */ /* 0x000fc0000383ffff */
[----:B------:R-:W-:-:S00]  /*2560*/  NOP ;  /* 0x0000000000007918 */ /* 0x000fc00000000000 */
        /* <DEDUP_REMOVED lines=9> */
.L_x_44:


//--------------------- .nv.global.init           --------------------------
	.section	.nv.global.init,"aw",@progbits
.nv.global.init:
	.type		$str$1,@object
	.size		$str$1,($str - $str$1)
$str$1:
        /*0000*/ 	.byte	0x0a, 0x00
	.type		$str,@object
	.size		$str,(.L_0 - $str)
$str:
        /*0002*/ 	.byte	0x25, 0x35, 0x2e, 0x34, 0x64, 0x20, 0x00
.L_0:


//--------------------- .nv.shared._Z6kernelPiS_  --------------------------
	.section	.nv.shared._Z6kernelPiS_,"aw",@nobits
	.sectionflags	@""
	.align	4
.nv.shared._Z6kernelPiS_:
	.zero		1168


//--------------------- .nv.shared.reserved.0     --------------------------
	.section	.nv.shared.reserved.0,"aw",@nobits
	.weak		__nv_reservedSMEM_offset_0_alias
	.size		__nv_reservedSMEM_offset_0_alias, 0, 64
	.other		__nv_reservedSMEM_offset_0_alias,@"STO_CUDA_RESERVED_SHARED STV_DEFAULT"
__nv_reservedSMEM_offset_0_alias:
	.zero		0
	.zero		64


//--------------------- .nv.constant0._Z6kernelPiS_ --------------------------
	.section	.nv.constant0._Z6kernelPiS_,"a",@progbits
	.sectionflags	@""
	.align	4
.nv.constant0._Z6kernelPiS_:
	.zero		912


//--------------------- SYMBOLS --------------------------

	.type		.nv.reservedSmem.offset0,@object
	.size		.nv.reservedSmem.offset0,0x4
	.type		.nv.reservedSmem.cap,@object
	.size		.nv.reservedSmem.cap,0x4
	.type		vprintf,@function
